	.headerflags	@"EF_CUDA_TEXMODE_UNIFIED EF_CUDA_64BIT_ADDRESS EF_CUDA_ACCELERATORS EF_CUDA_SM90 EF_CUDA_VIRTUAL_SM(EF_CUDA_SM90)"
	.elftype	@"ET_EXEC"


//--------------------- .nv.info                  --------------------------
	.section	.nv.info,"",@"SHT_CUDA_INFO"
	.align	4


	//----- nvinfo : EIATTR_REGCOUNT
	.align		4
        /*0000*/ 	.byte	0x04, 0x2f
        /*0002*/ 	.short	(.L_1 - .L_0)
	.align		4
.L_0:
        /*0004*/ 	.word	index@(triton_poi_fused__softmax_0)
        /*0008*/ 	.word	0x00000012


	//----- nvinfo : EIATTR_MIN_STACK_SIZE
	.align		4
.L_1:
        /*000c*/ 	.byte	0x04, 0x12
        /*000e*/ 	.short	(.L_3 - .L_2)
	.align		4
.L_2:
        /*0010*/ 	.word	index@(triton_poi_fused__softmax_0)
        /*0014*/ 	.word	0x00000000


	//----- nvinfo : EIATTR_FRAME_SIZE
	.align		4
.L_3:
        /*0018*/ 	.byte	0x04, 0x11
        /*001a*/ 	.short	(.L_5 - .L_4)
	.align		4
.L_4:
        /*001c*/ 	.word	index@(triton_poi_fused__softmax_0)
        /*0020*/ 	.word	0x00000000


	//----- nvinfo : EIATTR_MIN_STACK_SIZE
	.align		4
.L_5:
        /*0024*/ 	.byte	0x04, 0x12
        /*0026*/ 	.short	(.L_7 - .L_6)
	.align		4
.L_6:
        /*0028*/ 	.word	index@(triton_poi_fused__softmax_0)
        /*002c*/ 	.word	0x00000000
.L_7:


//--------------------- .nv.info.triton_poi_fused__softmax_0 --------------------------
	.section	.nv.info.triton_poi_fused__softmax_0,"",@"SHT_CUDA_INFO"
	.sectionflags	@""
	.align	4


	//----- nvinfo : EIATTR_CUDA_API_VERSION
	.align		4
        /*0000*/ 	.byte	0x04, 0x37
        /*0002*/ 	.short	(.L_9 - .L_8)
.L_8:
        /*0004*/ 	.word	0x0000007c


	//----- nvinfo : EIATTR_KPARAM_INFO
	.align		4
.L_9:
        /*0008*/ 	.byte	0x04, 0x17
        /*000a*/ 	.short	(.L_11 - .L_10)
.L_10:
        /*000c*/ 	.word	0x00000000
        /*0010*/ 	.short	0x0002
        /*0012*/ 	.short	0x0010
        /*0014*/ 	.byte	0x00, 0xf0, 0x11, 0x00


	//----- nvinfo : EIATTR_KPARAM_INFO
	.align		4
.L_11:
        /*0018*/ 	.byte	0x04, 0x17
        /*001a*/ 	.short	(.L_13 - .L_12)
.L_12:
        /*001c*/ 	.word	0x00000000
        /*0020*/ 	.short	0x0001
        /*0022*/ 	.short	0x0008
        /*0024*/ 	.byte	0x00, 0xf4, 0x21, 0x00


	//----- nvinfo : EIATTR_KPARAM_INFO
	.align		4
.L_13:
        /*0028*/ 	.byte	0x04, 0x17
        /*002a*/ 	.short	(.L_15 - .L_14)
.L_14:
        /*002c*/ 	.word	0x00000000
        /*0030*/ 	.short	0x0000
        /*0032*/ 	.short	0x0000
        /*0034*/ 	.byte	0x00, 0xf4, 0x21, 0x00


	//----- nvinfo : EIATTR_SPARSE_MMA_MASK
	.align		4
.L_15:
        /*0038*/ 	.byte	0x03, 0x50
        /*003a*/ 	.short	0x0000


	//----- nvinfo : EIATTR_MAXREG_COUNT
	.align		4
        /*003c*/ 	.byte	0x03, 0x1b
        /*003e*/ 	.short	0x00ff


	//----- nvinfo : EIATTR_EXIT_INSTR_OFFSETS
	.align		4
        /*0040*/ 	.byte	0x04, 0x1c
        /*0042*/ 	.short	(.L_17 - .L_16)


	//   ....[0]....
.L_16:
        /*0044*/ 	.word	0x000003e0


	//   ....[1]....
        /*0048*/ 	.word	0x00000400


	//----- nvinfo : EIATTR_REQNTID
	.align		4
.L_17:
        /*004c*/ 	.byte	0x04, 0x10
        /*004e*/ 	.short	(.L_19 - .L_18)
.L_18:
        /*0050*/ 	.word	0x00000020
        /*0054*/ 	.word	0x00000001
        /*0058*/ 	.word	0x00000001


	//----- nvinfo : EIATTR_CBANK_PARAM_SIZE
	.align		4
.L_19:
        /*005c*/ 	.byte	0x03, 0x19
        /*005e*/ 	.short	0x0014


	//----- nvinfo : EIATTR_PARAM_CBANK
	.align		4
        /*0060*/ 	.byte	0x04, 0x0a
        /*0062*/ 	.short	(.L_21 - .L_20)
	.align		4
.L_20:
        /*0064*/ 	.word	index@(.nv.constant0.triton_poi_fused__softmax_0)
        /*0068*/ 	.short	0x0210
        /*006a*/ 	.short	0x0014


	//----- nvinfo : EIATTR_SW_WAR
	.align		4
.L_21:
        /*006c*/ 	.byte	0x04, 0x36
        /*006e*/ 	.short	(.L_23 - .L_22)
.L_22:
        /*0070*/ 	.word	0x00000008
.L_23:


//--------------------- .nv.callgraph             --------------------------
	.section	.nv.callgraph,"",@"SHT_CUDA_CALLGRAPH"
	.align	4
	.sectionentsize	8
	.align		4
        /*0000*/ 	.word	0x00000000
	.align		4
        /*0004*/ 	.word	0xffffffff
	.align		4
        /*0008*/ 	.word	0x00000000
	.align		4
        /*000c*/ 	.word	0xfffffffe
	.align		4
        /*0010*/ 	.word	0x00000000
	.align		4
        /*0014*/ 	.word	0xfffffffd
	.align		4
        /*0018*/ 	.word	0x00000000
	.align		4
        /*001c*/ 	.word	0xfffffffc


//--------------------- .text.triton_poi_fused__softmax_0 --------------------------
	.section	.text.triton_poi_fused__softmax_0,"ax",@progbits
	.align	128
        .global         triton_poi_fused__softmax_0
        .type           triton_poi_fused__softmax_0,@function
        .size           triton_poi_fused__softmax_0,(.L_x_1 - triton_poi_fused__softmax_0)
        .other          triton_poi_fused__softmax_0,@"STO_CUDA_ENTRY STV_DEFAULT"
triton_poi_fused__softmax_0:
.text.triton_poi_fused__softmax_0:
[----:B------:R-:W0:Y:S02]  /*0000*/  LDC R1, c[0x0][0x28] ;  /* 0x00000a00ff017b82 */ /* 0x000e240000000800 */
[----:B------:R-:W1:Y:S01]  /*0010*/  S2R R0, SR_TID.X ;  /* 0x0000000000007919 */ /* 0x000e620000002100 */
[----:B------:R-:W2:Y:S01]  /*0020*/  LDC.64 R2, c[0x0][0x210] ;  /* 0x00008400ff027b82 */ /* 0x000ea20000000a00 */
[----:B------:R-:W-:Y:S01]  /*0030*/  CS2R R14, SRZ ;  /* 0x00000000000e7805 */ /* 0x000fe2000001ff00 */
[----:B------:R-:W-:Y:S01]  /*0040*/  ULDC.64 UR4, c[0x0][0x208] ;  /* 0x0000820000047ab9 */ /* 0x000fe20000000a00 */
[----:B------:R-:W3:Y:S01]  /*0050*/  S2R R7, SR_CTAID.X ;  /* 0x0000000000077919 */ /* 0x000ee20000002500 */
[----:B-1----:R-:W-:Y:S01]  /*0060*/  IMAD.SHL.U32 R0, R0, 0x2, RZ ;  /* 0x0000000200007824 */ /* 0x002fe200078e00ff */
[----:B---3--:R-:W-:-:S04]  /*0070*/  SHF.R.S32.HI R4, RZ, 0x19, R7 ;  /* 0x00000019ff047819 */ /* 0x008fc80000011407 */
[----:B------:R-:W-:Y:S02]  /*0080*/  LOP3.LUT R0, R0, 0x3e, RZ, 0xc0, !PT ;  /* 0x0000003e00007812 */ /* 0x000fe400078ec0ff */
[----:B------:R-:W-:-:S03]  /*0090*/  SGXT R4, R4, 0x1 ;  /* 0x000000010404781a */ /* 0x000fc60000000200 */
[----:B------:R-:W-:-:S05]  /*00a0*/  IMAD R7, R7, 0x40, R0 ;  /* 0x0000004007077824 */ /* 0x000fca00078e0200 */
[----:B------:R-:W-:Y:S02]  /*00b0*/  LEA.HI R4, R4, R7, RZ, 0x2 ;  /* 0x0000000704047211 */ /* 0x000fe400078f10ff */
[----:B------:R-:W-:Y:S02]  /*00c0*/  ISETP.GE.AND P0, PT, R7, 0x40, PT ;  /* 0x000000400700780c */ /* 0x000fe40003f06270 */
[----:B------:R-:W-:-:S05]  /*00d0*/  LOP3.LUT R5, R4, 0xfffffffc, RZ, 0xc0, !PT ;  /* 0xfffffffc04057812 */ /* 0x000fca00078ec0ff */
[----:B--2---:R-:W-:-:S06]  /*00e0*/  IMAD.WIDE R4, R5, 0x4, R2 ;  /* 0x0000000405047825 */ /* 0x004fcc00078e0202 */
[----:B------:R-:W2:Y:S01]  /*00f0*/  @!P0 LDG.E.EL R15, desc[UR4][R4.64] ;  /* 0x00000004040f8981 */ /* 0x000ea2000c2e1900 */
[----:B------:R-:W-:-:S03]  /*0100*/  IMAD.MOV.U32 R0, RZ, RZ, RZ ;  /* 0x000000ffff007224 */ /* 0x000fc600078e00ff */
[----:B------:R-:W3:Y:S01]  /*0110*/  @!P0 LDG.E.EL R14, desc[UR4][R4.64] ;  /* 0x00000004040e8981 */ /* 0x000ee2000c2e1900 */
[----:B------:R-:W-:Y:S01]  /*0120*/  IMAD.MOV.U32 R6, RZ, RZ, RZ ;  /* 0x000000ffff067224 */ /* 0x000fe200078e00ff */
[----:B------:R-:W-:Y:S02]  /*0130*/  CS2R R10, SRZ ;  /* 0x00000000000a7805 */ /* 0x000fe4000001ff00 */
[----:B------:R-:W4:Y:S04]  /*0140*/  @!P0 LDG.E.EL R0, desc[UR4][R4.64+0x4] ;  /* 0x0000040404008981 */ /* 0x000f28000c2e1900 */
[----:B------:R-:W5:Y:S04]  /*0150*/  @!P0 LDG.E.EL R6, desc[UR4][R4.64+0x4] ;  /* 0x0000040404068981 */ /* 0x000f68000c2e1900 */
[----:B------:R-:W5:Y:S04]  /*0160*/  @!P0 LDG.E.EL R10, desc[UR4][R4.64+0x8] ;  /* 0x00000804040a8981 */ /* 0x000f68000c2e1900 */
[----:B------:R-:W5:Y:S01]  /*0170*/  @!P0 LDG.E.EL R11, desc[UR4][R4.64+0x8] ;  /* 0x00000804040b8981 */ /* 0x000f62000c2e1900 */
[----:B------:R-:W-:-:S06]  /*0180*/  CS2R R12, SRZ ;  /* 0x00000000000c7805 */ /* 0x000fcc000001ff00 */
[----:B------:R-:W5:Y:S04]  /*0190*/  @!P0 LDG.E.EL R12, desc[UR4][R4.64+0xc] ;  /* 0x00000c04040c8981 */ /* 0x000f68000c2e1900 */
[----:B------:R-:W5:Y:S01]  /*01a0*/  @!P0 LDG.E.EL R13, desc[UR4][R4.64+0xc] ;  /* 0x00000c04040d8981 */ /* 0x000f62000c2e1900 */
[----:B------:R-:W-:Y:S01]  /*01b0*/  CS2R R8, SRZ ;  /* 0x0000000000087805 */ /* 0x000fe2000001ff00 */
[----:B------:R-:W-:-:S05]  /*01c0*/  IMAD.WIDE R2, R7, 0x4, R2 ;  /* 0x0000000407027825 */ /* 0x000fca00078e0202 */
[----:B------:R1:W5:Y:S02]  /*01d0*/  @!P0 LDG.E.64 R8, desc[UR4][R2.64] ;  /* 0x0000000402088981 */ /* 0x000364000c1e1b00 */
[----:B-1----:R-:W1:Y:S02]  /*01e0*/  LDC.64 R2, c[0x0][0x218] ;  /* 0x00008600ff027b82 */ /* 0x002e640000000a00 */
[----:B-1----:R-:W-:Y:S01]  /*01f0*/  IMAD.WIDE R2, R7, 0x4, R2 ;  /* 0x0000000407027825 */ /* 0x002fe200078e0202 */
[C---:B--2---:R-:W-:Y:S02]  /*0200*/  FSETP.NAN.AND P3, PT, R15.reuse, R15, PT ;  /* 0x0000000f0f00720b */ /* 0x044fe40003f68000 */
[C---:B---3--:R-:W-:Y:S02]  /*0210*/  FSETP.NAN.AND P4, PT, R14.reuse, R14, PT ;  /* 0x0000000e0e00720b */ /* 0x048fe40003f88000 */
[----:B----4-:R-:W-:Y:S02]  /*0220*/  FSETP.GT.AND P1, PT, R15, R0, PT ;  /* 0x000000000f00720b */ /* 0x010fe40003f24000 */
[----:B-----5:R-:W-:-:S07]  /*0230*/  FSETP.GT.AND P2, PT, R14, R6, PT ;  /* 0x000000060e00720b */ /* 0x020fce0003f44000 */
[----:B------:R-:W-:Y:S02]  /*0240*/  @!P3 FSEL R15, R15, R0, P1 ;  /* 0x000000000f0fb208 */ /* 0x000fe40000800000 */
[----:B------:R-:W-:Y:S02]  /*0250*/  @!P4 FSEL R14, R14, R6, P2 ;  /* 0x000000060e0ec208 */ /* 0x000fe40001000000 */
[C---:B------:R-:W-:Y:S02]  /*0260*/  FSETP.GT.AND P1, PT, R15.reuse, R10, PT ;  /* 0x0000000a0f00720b */ /* 0x040fe40003f24000 */
[C---:B------:R-:W-:Y:S02]  /*0270*/  FSETP.GT.AND P2, PT, R14.reuse, R11, PT ;  /* 0x0000000b0e00720b */ /* 0x040fe40003f44000 */
[----:B------:R-:W-:Y:S02]  /*0280*/  FSETP.NAN.AND P3, PT, R15, R15, PT ;  /* 0x0000000f0f00720b */ /* 0x000fe40003f68000 */
[----:B------:R-:W-:-:S07]  /*0290*/  FSETP.NAN.AND P4, PT, R14, R14, PT ;  /* 0x0000000e0e00720b */ /* 0x000fce0003f88000 */
[----:B------:R-:W-:Y:S02]  /*02a0*/  @!P1 FSEL R15, R15, R10, P3 ;  /* 0x0000000a0f0f9208 */ /* 0x000fe40001800000 */
[----:B------:R-:W-:Y:S02]  /*02b0*/  @!P2 FSEL R14, R14, R11, P4 ;  /* 0x0000000b0e0ea208 */ /* 0x000fe40002000000 */
[C---:B------:R-:W-:Y:S02]  /*02c0*/  FSETP.GT.AND P1, PT, R15.reuse, R12, PT ;  /* 0x0000000c0f00720b */ /* 0x040fe40003f24000 */
[C---:B------:R-:W-:Y:S02]  /*02d0*/  FSETP.GT.AND P2, PT, R14.reuse, R13, PT ;  /* 0x0000000d0e00720b */ /* 0x040fe40003f44000 */
[----:B------:R-:W-:Y:S02]  /*02e0*/  FSETP.NAN.AND P3, PT, R15, R15, PT ;  /* 0x0000000f0f00720b */ /* 0x000fe40003f68000 */
[----:B------:R-:W-:-:S07]  /*02f0*/  FSETP.NAN.AND P4, PT, R14, R14, PT ;  /* 0x0000000e0e00720b */ /* 0x000fce0003f88000 */
[----:B------:R-:W-:Y:S02]  /*0300*/  @!P1 FSEL R15, R15, R12, P3 ;  /* 0x0000000c0f0f9208 */ /* 0x000fe40001800000 */
[----:B------:R-:W-:-:S03]  /*0310*/  @!P2 FSEL R14, R14, R13, P4 ;  /* 0x0000000d0e0ea208 */ /* 0x000fc60002000000 */
[----:B------:R-:W-:Y:S02]  /*0320*/  FADD R8, -R15, R8 ;  /* 0x000000080f087221 */ /* 0x000fe40000000100 */
[----:B------:R-:W-:Y:S02]  /*0330*/  FADD R9, -R14, R9 ;  /* 0x000000090e097221 */ /* 0x000fe40000000100 */
[----:B------:R-:W-:Y:S02]  /*0340*/  FMUL R8, R8, 1.4426950216293334961 ;  /* 0x3fb8aa3b08087820 */ /* 0x000fe40000400000 */
[----:B------:R-:W-:-:S03]  /*0350*/  FMUL R9, R9, 1.4426950216293334961 ;  /* 0x3fb8aa3b09097820 */ /* 0x000fc60000400000 */
[----:B------:R-:W-:Y:S02]  /*0360*/  FSETP.GEU.AND P1, PT, R8, -126, PT ;  /* 0xc2fc00000800780b */ /* 0x000fe40003f2e000 */
[----:B------:R-:W-:-:S11]  /*0370*/  FSETP.GEU.AND P2, PT, R9, -126, PT ;  /* 0xc2fc00000900780b */ /* 0x000fd60003f4e000 */
[----:B------:R-:W-:Y:S02]  /*0380*/  @!P1 FMUL R8, R8, 0.5 ;  /* 0x3f00000008089820 */ /* 0x000fe40000400000 */
[----:B------:R-:W-:Y:S02]  /*0390*/  @!P2 FMUL R9, R9, 0.5 ;  /* 0x3f0000000909a820 */ /* 0x000fe40000400000 */
[----:B------:R-:W1:Y:S08]  /*03a0*/  MUFU.EX2 R4, R8 ;  /* 0x0000000800047308 */ /* 0x000e700000000800 */
[----:B------:R-:W2:Y:S01]  /*03b0*/  MUFU.EX2 R5, R9 ;  /* 0x0000000900057308 */ /* 0x000ea20000000800 */
[----:B-1----:R-:W-:Y:S01]  /*03c0*/  @!P1 FMUL R4, R4, R4 ;  /* 0x0000000404049220 */ /* 0x002fe20000400000 */
[----:B--2---:R-:W-:Y:S01]  /*03d0*/  @!P2 FMUL R5, R5, R5 ;  /* 0x000000050505a220 */ /* 0x004fe20000400000 */
[----:B------:R-:W-:Y:S06]  /*03e0*/  @P0 EXIT ;  /* 0x000000000000094d */ /* 0x000fec0003800000 */
[----:B------:R-:W-:Y:S01]  /*03f0*/  STG.E.64 desc[UR4][R2.64], R4 ;  /* 0x0000000402007986 */ /* 0x000fe2000c101b04 */
[----:B------:R-:W-:Y:S05]  /*0400*/  EXIT ;  /* 0x000000000000794d */ /* 0x000fea0003800000 */
.L_x_0:
[----:B------:R-:W-:-:S00]  /*0410*/  BRA `(.L_x_0) ;  /* 0xfffffffc00fc7947 */ /* 0x000fc0000383ffff */
[----:B------:R-:W-:-:S00]  /*0420*/  NOP ;  /* 0x0000000000007918 */ /* 0x000fc00000000000 */
        /* <DEDUP_REMOVED lines=13> */
.L_x_1:


//--------------------- .nv.constant0.triton_poi_fused__softmax_0 --------------------------
	.section	.nv.constant0.triton_poi_fused__softmax_0,"a",@progbits
	.sectionflags	@""
	.align	4
.nv.constant0.triton_poi_fused__softmax_0:
	.zero		548
